//
// Generated by NVIDIA NVVM Compiler
//
// Compiler Build ID: CL-36424714
// Cuda compilation tools, release 13.0, V13.0.88
// Based on NVVM 20.0.0
//

.version 9.0
.target sm_100
.address_size 64

	// .globl	_Z9calculatePxPbi
.extern .func  (.param .b32 func_retval0) vprintf
(
	.param .b64 vprintf_param_0,
	.param .b64 vprintf_param_1
)
;
.global .align 1 .b8 $str[25] = {73, 83, 32, 80, 82, 73, 77, 69, 32, 70, 85, 78, 67, 84, 73, 79, 78, 32, 37, 108, 108, 100, 32, 10};
.global .align 1 .b8 $str$1[16] = {37, 108, 108, 100, 32, 73, 83, 32, 80, 82, 73, 77, 69, 32, 10};
.global .align 1 .b8 $str$2[8] = {88, 58, 32, 37, 100, 32, 10};
.global .align 1 .b8 $str$3[14] = {66, 76, 79, 67, 75, 95, 73, 68, 58, 32, 37, 100, 10};
.global .align 1 .b8 $str$4[16] = {66, 76, 79, 67, 75, 95, 68, 73, 77, 58, 32, 37, 100, 32, 10};
.global .align 1 .b8 $str$5[15] = {84, 104, 114, 101, 97, 68, 95, 73, 68, 58, 32, 37, 100, 10};

.visible .entry _Z9calculatePxPbi(
	.param .u64 .ptr .align 1 _Z9calculatePxPbi_param_0,
	.param .u64 .ptr .align 1 _Z9calculatePxPbi_param_1,
	.param .u32 _Z9calculatePxPbi_param_2
)
{
	.local .align 8 .b8 	__local_depot0[16];
	.reg .b64 	%SP;
	.reg .b64 	%SPL;
	.reg .pred 	%p<8>;
	.reg .b16 	%rs<2>;
	.reg .b32 	%r<27>;
	.reg .b64 	%rd<40>;

	mov.u64 	%SPL, __local_depot0;
	cvta.local.u64 	%SP, %SPL;
	ld.param.u64 	%rd8, [_Z9calculatePxPbi_param_0];
	ld.param.u64 	%rd9, [_Z9calculatePxPbi_param_1];
	ld.param.u32 	%r3, [_Z9calculatePxPbi_param_2];
	add.u64 	%rd10, %SP, 0;
	add.u64 	%rd1, %SPL, 0;
	add.u64 	%rd11, %SP, 8;
	add.u64 	%rd12, %SPL, 8;
	mov.u32 	%r4, %ctaid.x;
	mov.u32 	%r5, %ntid.x;
	mov.u32 	%r6, %tid.x;
	mad.lo.s32 	%r1, %r4, %r5, %r6;
	st.local.u32 	[%rd12], %r1;
	mov.u64 	%rd13, $str$2;
	cvta.global.u64 	%rd14, %rd13;
	{ // callseq 0, 0
	.param .b64 param0;
	st.param.b64 	[param0], %rd14;
	.param .b64 param1;
	st.param.b64 	[param1], %rd11;
	.param .b32 retval0;
	call.uni (retval0), 
	vprintf, 
	(
	param0, 
	param1
	);
	ld.param.b32 	%r7, [retval0];
	} // callseq 0
	st.local.u32 	[%rd12], %r4;
	mov.u64 	%rd15, $str$3;
	cvta.global.u64 	%rd16, %rd15;
	{ // callseq 1, 0
	.param .b64 param0;
	st.param.b64 	[param0], %rd16;
	.param .b64 param1;
	st.param.b64 	[param1], %rd11;
	.param .b32 retval0;
	call.uni (retval0), 
	vprintf, 
	(
	param0, 
	param1
	);
	ld.param.b32 	%r9, [retval0];
	} // callseq 1
	st.local.u32 	[%rd12], %r5;
	mov.u64 	%rd17, $str$4;
	cvta.global.u64 	%rd18, %rd17;
	{ // callseq 2, 0
	.param .b64 param0;
	st.param.b64 	[param0], %rd18;
	.param .b64 param1;
	st.param.b64 	[param1], %rd11;
	.param .b32 retval0;
	call.uni (retval0), 
	vprintf, 
	(
	param0, 
	param1
	);
	ld.param.b32 	%r11, [retval0];
	} // callseq 2
	st.local.u32 	[%rd12], %r6;
	mov.u64 	%rd19, $str$5;
	cvta.global.u64 	%rd20, %rd19;
	{ // callseq 3, 0
	.param .b64 param0;
	st.param.b64 	[param0], %rd20;
	.param .b64 param1;
	st.param.b64 	[param1], %rd11;
	.param .b32 retval0;
	call.uni (retval0), 
	vprintf, 
	(
	param0, 
	param1
	);
	ld.param.b32 	%r13, [retval0];
	} // callseq 3
	setp.ge.s32 	%p1, %r1, %r3;
	@%p1 bra 	$L__BB0_11;
	cvta.to.global.u64 	%rd21, %rd8;
	mul.wide.s32 	%rd22, %r1, 8;
	add.s64 	%rd23, %rd21, %rd22;
	ld.global.u64 	%rd2, [%rd23];
	st.local.u64 	[%rd1], %rd2;
	mov.u64 	%rd24, $str;
	cvta.global.u64 	%rd25, %rd24;
	{ // callseq 4, 0
	.param .b64 param0;
	st.param.b64 	[param0], %rd25;
	.param .b64 param1;
	st.param.b64 	[param1], %rd10;
	.param .b32 retval0;
	call.uni (retval0), 
	vprintf, 
	(
	param0, 
	param1
	);
	ld.param.b32 	%r16, [retval0];
	} // callseq 4
	setp.lt.s64 	%p2, %rd2, 2;
	mov.b32 	%r26, 0;
	@%p2 bra 	$L__BB0_10;
	setp.lt.u64 	%p3, %rd2, 4;
	@%p3 bra 	$L__BB0_9;
	mov.b64 	%rd38, 2;
	cvt.u32.u64 	%r19, %rd2;
	bra.uni 	$L__BB0_5;
$L__BB0_4:
	add.s64 	%rd3, %rd38, 1;
	mad.lo.s64 	%rd30, %rd38, %rd38, %rd38;
	add.s64 	%rd31, %rd30, %rd3;
	setp.gt.s64 	%p6, %rd31, %rd2;
	mov.u64 	%rd38, %rd3;
	@%p6 bra 	$L__BB0_9;
$L__BB0_5:
	or.b64  	%rd28, %rd2, %rd38;
	and.b64  	%rd29, %rd28, -4294967296;
	setp.ne.s64 	%p4, %rd29, 0;
	@%p4 bra 	$L__BB0_7;
	cvt.u32.u64 	%r18, %rd38;
	rem.u32 	%r20, %r19, %r18;
	cvt.u64.u32 	%rd39, %r20;
	bra.uni 	$L__BB0_8;
$L__BB0_7:
	rem.u64 	%rd39, %rd2, %rd38;
$L__BB0_8:
	setp.eq.s64 	%p5, %rd39, 0;
	@%p5 bra 	$L__BB0_10;
	bra.uni 	$L__BB0_4;
$L__BB0_9:
	st.local.u64 	[%rd1], %rd2;
	mov.u64 	%rd32, $str$1;
	cvta.global.u64 	%rd33, %rd32;
	{ // callseq 5, 0
	.param .b64 param0;
	st.param.b64 	[param0], %rd33;
	.param .b64 param1;
	st.param.b64 	[param1], %rd10;
	.param .b32 retval0;
	call.uni (retval0), 
	vprintf, 
	(
	param0, 
	param1
	);
	ld.param.b32 	%r23, [retval0];
	} // callseq 5
	mov.b32 	%r26, -1;
$L__BB0_10:
	cvt.s64.s32 	%rd35, %r1;
	cvta.to.global.u64 	%rd36, %rd9;
	add.s64 	%rd37, %rd36, %rd35;
	ld.global.s8 	%r25, [%rd37];
	setp.ne.s32 	%p7, %r26, %r25;
	selp.u16 	%rs1, 1, 0, %p7;
	st.global.u8 	[%rd37], %rs1;
$L__BB0_11:
	ret;

}


// ===== COMPILED SASS (sm_100) =====

	.target	sm_100

	.elftype	@"ET_EXEC"


//--------------------- .note.nv.tkinfo           --------------------------
	.section	.note.nv.tkinfo,"",@"SHT_NOTE"
	.sectionflags	@"SHF_NOTE_NV_TKINFO"
	.tkinfo
        /*0018*/ 	.word	0x00000002
        /*0030*/ 	.string	""
        /*0030*/ 	.string	"ptxas"
        /*0030*/ 	.string	"Cuda compilation tools, release 13.0, V13.0.88"
        /*0030*/ 	.string	"Build cuda_13.0.r13.0/compiler.36424714_0"
        /*0030*/ 	.string	"-arch sm_100 -m 64 "



//--------------------- .note.nv.cuinfo           --------------------------
	.section	.note.nv.cuinfo,"",@"SHT_NOTE"
	.sectionflags	@"SHF_NOTE_NV_CUINFO"
        /*0018*/ 	.short	0x0002
        /*001a*/ 	.short	0x0064
        /*001c*/ 	.short	0x0082
	.zero		2


//--------------------- .nv.info                  --------------------------
	.section	.nv.info,"",@"SHT_CUDA_INFO"
	.align	4


	//----- nvinfo : EIATTR_REGCOUNT
	.align		4
        /*0000*/ 	.byte	0x04, 0x2f
        /*0002*/ 	.short	(.L_7 - .L_6)
	.align		4
.L_6:
        /*0004*/ 	.word	index@(_Z9calculatePxPbi)
        /*0008*/ 	.word	0x0000001d


	//----- nvinfo : EIATTR_FRAME_SIZE
	.align		4
.L_7:
        /*000c*/ 	.byte	0x04, 0x11
        /*000e*/ 	.short	(.L_9 - .L_8)
	.align		4
.L_8:
        /*0010*/ 	.word	index@($__internal_0_$__cuda_sm20_rem_u64)
        /*0014*/ 	.word	0x00000010


	//----- nvinfo : EIATTR_FRAME_SIZE
	.align		4
.L_9:
        /*0018*/ 	.byte	0x04, 0x11
        /*001a*/ 	.short	(.L_11 - .L_10)
	.align		4
.L_10:
        /*001c*/ 	.word	index@(_Z9calculatePxPbi)
        /*0020*/ 	.word	0x00000010


	//----- nvinfo : EIATTR_MIN_STACK_SIZE
	.align		4
.L_11:
        /*0024*/ 	.byte	0x04, 0x12
        /*0026*/ 	.short	(.L_13 - .L_12)
	.align		4
.L_12:
        /*0028*/ 	.word	index@(_Z9calculatePxPbi)
        /*002c*/ 	.word	0x00000010
.L_13:


//--------------------- .nv.compat                --------------------------
	.section	.nv.compat,"",@"SHT_CUDA_COMPAT_INFO"
	.align	4
        /*0000*/ 	.byte	0x02, 0x09, 0x00, 0x00, 0x02, 0x02, 0x01, 0x00, 0x02, 0x05, 0x05, 0x00, 0x03, 0x07, 0x01, 0x01
        /*0010*/ 	.byte	0x02, 0x03, 0x00, 0x00, 0x02, 0x06, 0x01, 0x00, 0x04, 0x0b, 0x08, 0x00, 0x09, 0x00, 0x00, 0x00
        /*0020*/ 	.byte	0x00, 0x00, 0x00, 0x00


//--------------------- .nv.info._Z9calculatePxPbi --------------------------
	.section	.nv.info._Z9calculatePxPbi,"",@"SHT_CUDA_INFO"
	.sectionflags	@""
	.align	4


	//----- nvinfo : EIATTR_CUDA_API_VERSION
	.align		4
        /*0000*/ 	.byte	0x04, 0x37
        /*0002*/ 	.short	(.L_15 - .L_14)
.L_14:
        /*0004*/ 	.word	0x00000082


	//----- nvinfo : EIATTR_KPARAM_INFO
	.align		4
.L_15:
        /*0008*/ 	.byte	0x04, 0x17
        /*000a*/ 	.short	(.L_17 - .L_16)
.L_16:
        /*000c*/ 	.word	0x00000000
        /*0010*/ 	.short	0x0002
        /*0012*/ 	.short	0x0010
        /*0014*/ 	.byte	0x00, 0xf0, 0x11, 0x00


	//----- nvinfo : EIATTR_KPARAM_INFO
	.align		4
.L_17:
        /*0018*/ 	.byte	0x04, 0x17
        /*001a*/ 	.short	(.L_19 - .L_18)
.L_18:
        /*001c*/ 	.word	0x00000000
        /*0020*/ 	.short	0x0001
        /*0022*/ 	.short	0x0008
        /*0024*/ 	.byte	0x00, 0xf5, 0x21, 0x00


	//----- nvinfo : EIATTR_KPARAM_INFO
	.align		4
.L_19:
        /*0028*/ 	.byte	0x04, 0x17
        /*002a*/ 	.short	(.L_21 - .L_20)
.L_20:
        /*002c*/ 	.word	0x00000000
        /*0030*/ 	.short	0x0000
        /*0032*/ 	.short	0x0000
        /*0034*/ 	.byte	0x00, 0xf5, 0x21, 0x00


	//----- nvinfo : EIATTR_SPARSE_MMA_MASK
	.align		4
.L_21:
        /*0038*/ 	.byte	0x03, 0x50
        /*003a*/ 	.short	0x0000


	//----- nvinfo : EIATTR_MAXREG_COUNT
	.align		4
        /*003c*/ 	.byte	0x03, 0x1b
        /*003e*/ 	.short	0x00ff


	//----- nvinfo : EIATTR_EXTERNS
	.align		4
        /*0040*/ 	.byte	0x04, 0x0f
        /*0042*/ 	.short	(.L_23 - .L_22)


	//   ....[0]....
	.align		4
.L_22:
        /*0044*/ 	.word	index@(vprintf)


	//----- nvinfo : EIATTR_MERCURY_ISA_VERSION
	.align		4
.L_23:
        /*0048*/ 	.byte	0x03, 0x5f
        /*004a*/ 	.short	0x0101


	//----- nvinfo : EIATTR_VRC_CTA_INIT_COUNT
	.align		4
        /*004c*/ 	.byte	0x02, 0x4a
	.zero		1
	.zero		1


	//----- nvinfo : EIATTR_SYSCALL_OFFSETS
	.align		4
        /*0050*/ 	.byte	0x04, 0x46
        /*0052*/ 	.short	(.L_25 - .L_24)


	//   ....[0]....
.L_24:
        /*0054*/ 	.word	0x00000150


	//   ....[1]....
        /*0058*/ 	.word	0x000001e0


	//   ....[2]....
        /*005c*/ 	.word	0x00000270


	//   ....[3]....
        /*0060*/ 	.word	0x00000300


	//   ....[4]....
        /*0064*/ 	.word	0x00000420


	//   ....[5]....
        /*0068*/ 	.word	0x00000800


	//----- nvinfo : EIATTR_EXIT_INSTR_OFFSETS
	.align		4
.L_25:
        /*006c*/ 	.byte	0x04, 0x1c
        /*006e*/ 	.short	(.L_27 - .L_26)


	//   ....[0]....
.L_26:
        /*0070*/ 	.word	0x00000330


	//   ....[1]....
        /*0074*/ 	.word	0x000008e0


	//----- nvinfo : EIATTR_CRS_STACK_SIZE
	.align		4
.L_27:
        /*0078*/ 	.byte	0x04, 0x1e
        /*007a*/ 	.short	(.L_29 - .L_28)
.L_28:
        /*007c*/ 	.word	0x00000000


	//----- nvinfo : EIATTR_CBANK_PARAM_SIZE
	.align		4
.L_29:
        /*0080*/ 	.byte	0x03, 0x19
        /*0082*/ 	.short	0x0014


	//----- nvinfo : EIATTR_PARAM_CBANK
	.align		4
        /*0084*/ 	.byte	0x04, 0x0a
        /*0086*/ 	.short	(.L_31 - .L_30)
	.align		4
.L_30:
        /*0088*/ 	.word	index@(.nv.constant0._Z9calculatePxPbi)
        /*008c*/ 	.short	0x0380
        /*008e*/ 	.short	0x0014


	//----- nvinfo : EIATTR_SW_WAR
	.align		4
.L_31:
        /*0090*/ 	.byte	0x04, 0x36
        /*0092*/ 	.short	(.L_33 - .L_32)
.L_32:
        /*0094*/ 	.word	0x00000008
.L_33:


//--------------------- .nv.callgraph             --------------------------
	.section	.nv.callgraph,"",@"SHT_CUDA_CALLGRAPH"
	.align	4
	.sectionentsize	8
	.align		4
        /*0000*/ 	.word	0x00000000
	.align		4
        /*0004*/ 	.word	0xffffffff
	.align		4
        /*0008*/ 	.word	index@(_Z9calculatePxPbi)
	.align		4
        /*000c*/ 	.word	index@(vprintf)
	.align		4
        /*0010*/ 	.word	0x00000000
	.align		4
        /*0014*/ 	.word	0xfffffffe
	.align		4
        /*0018*/ 	.word	0x00000000
	.align		4
        /*001c*/ 	.word	0xfffffffd
	.align		4
        /*0020*/ 	.word	0x00000000
	.align		4
        /*0024*/ 	.word	0xfffffffc


//--------------------- .nv.constant4             --------------------------
	.section	.nv.constant4,"a",@progbits
	.align	8
	.align		8
.nv.constant4:
        /*0000*/ 	.dword	vprintf
	.align		8
        /*0008*/ 	.dword	$str
	.align		8
        /*0010*/ 	.dword	$str$1
	.align		8
        /*0018*/ 	.dword	$str$2
	.align		8
        /*0020*/ 	.dword	$str$3
	.align		8
        /*0028*/ 	.dword	$str$4
	.align		8
        /*0030*/ 	.dword	$str$5


//--------------------- .text._Z9calculatePxPbi   --------------------------
	.section	.text._Z9calculatePxPbi,"ax",@progbits
	.align	128
        .global         _Z9calculatePxPbi
        .type           _Z9calculatePxPbi,@function
        .size           _Z9calculatePxPbi,(.L_x_14 - _Z9calculatePxPbi)
        .other          _Z9calculatePxPbi,@"STO_CUDA_ENTRY STV_DEFAULT"
_Z9calculatePxPbi:
.text._Z9calculatePxPbi:
[----:B------:R-:W0:Y:S01]  /*0000*/  LDC R1, c[0x0][0x37c] ;  /* 0x0000df00ff017b82 */ /* 0x000e220000000800 */
[----:B------:R-:W1:Y:S01]  /*0010*/  S2R R26, SR_CTAID.X ;  /* 0x00000000001a7919 */ /* 0x000e620000002500 */
[----:B------:R-:W2:Y:S06]  /*0020*/  LDCU UR5, c[0x0][0x2fc] ;  /* 0x00005f80ff0577ac */ /* 0x000eac0008000800 */
[----:B------:R-:W1:Y:S01]  /*0030*/  LDC R16, c[0x0][0x360] ;  /* 0x0000d800ff107b82 */ /* 0x000e620000000800 */
[----:B0-----:R-:W-:Y:S01]  /*0040*/  VIADD R1, R1, 0xfffffff0 ;  /* 0xfffffff001017836 */ /* 0x001fe20000000000 */
[----:B------:R-:W1:Y:S01]  /*0050*/  S2R R17, SR_TID.X ;  /* 0x0000000000117919 */ /* 0x000e620000002100 */
[----:B------:R-:W0:Y:S01]  /*0060*/  LDCU UR4, c[0x0][0x2f8] ;  /* 0x00005f00ff0477ac */ /* 0x000e220008000800 */
[----:B------:R-:W-:Y:S01]  /*0070*/  MOV R2, 0x0 ;  /* 0x0000000000027802 */ /* 0x000fe20000000f00 */
[----:B------:R-:W3:Y:S03]  /*0080*/  LDCU.64 UR6, c[0x4][0x18] ;  /* 0x01000300ff0677ac */ /* 0x000ee60008000a00 */
[----:B------:R4:W4:Y:S01]  /*0090*/  LDC.64 R8, c[0x4][R2] ;  /* 0x0100000002087b82 */ /* 0x0009220000000a00 */
[----:B0-----:R-:W-:-:S02]  /*00a0*/  IADD3 R23, P0, PT, R1, UR4, RZ ;  /* 0x0000000401177c10 */ /* 0x001fc4000ff1e0ff */
[----:B---3--:R-:W-:-:S03]  /*00b0*/  MOV R4, UR6 ;  /* 0x0000000600047c02 */ /* 0x008fc60008000f00 */
[----:B--2---:R-:W-:Y:S01]  /*00c0*/  IMAD.X R24, RZ, RZ, UR5, P0 ;  /* 0x00000005ff187e24 */ /* 0x004fe200080e06ff */
[----:B------:R-:W-:Y:S01]  /*00d0*/  IADD3 R18, P0, PT, R23, 0x8, RZ ;  /* 0x0000000817127810 */ /* 0x000fe20007f1e0ff */
[----:B------:R-:W-:-:S04]  /*00e0*/  IMAD.U32 R5, RZ, RZ, UR7 ;  /* 0x00000007ff057e24 */ /* 0x000fc8000f8e00ff */
[----:B------:R-:W-:Y:S02]  /*00f0*/  IMAD.X R19, RZ, RZ, R24, P0 ;  /* 0x000000ffff137224 */ /* 0x000fe400000e0618 */
[----:B-1----:R-:W-:Y:S02]  /*0100*/  IMAD R22, R26, R16, R17 ;  /* 0x000000101a167224 */ /* 0x002fe400078e0211 */
[----:B------:R-:W-:Y:S02]  /*0110*/  IMAD.MOV.U32 R6, RZ, RZ, R18 ;  /* 0x000000ffff067224 */ /* 0x000fe400078e0012 */
[----:B------:R-:W-:Y:S01]  /*0120*/  IMAD.MOV.U32 R7, RZ, RZ, R19 ;  /* 0x000000ffff077224 */ /* 0x000fe200078e0013 */
[----:B------:R0:W-:Y:S06]  /*0130*/  STL [R1+0x8], R22 ;  /* 0x0000081601007387 */ /* 0x0001ec0000100800 */
[----:B------:R-:W-:-:S07]  /*0140*/  LEPC R20, `(.L_x_0) ;  /* 0x000000001014794e */ /* 0x000fce0000000000 */
[----:B0---4-:R-:W-:Y:S05]  /*0150*/  CALL.ABS.NOINC R8 ;  /* 0x0000000008007343 */ /* 0x011fea0003c00000 */
.L_x_0:
[----:B------:R0:W-:Y:S01]  /*0160*/  STL [R1+0x8], R26 ;  /* 0x0000081a01007387 */ /* 0x0001e20000100800 */
[----:B------:R0:W1:Y:S01]  /*0170*/  LDC.64 R8, c[0x4][R2] ;  /* 0x0100000002087b82 */ /* 0x0000620000000a00 */
[----:B------:R-:W2:Y:S01]  /*0180*/  LDCU.64 UR4, c[0x4][0x20] ;  /* 0x01000400ff0477ac */ /* 0x000ea20008000a00 */
[----:B------:R-:W-:Y:S02]  /*0190*/  IMAD.MOV.U32 R6, RZ, RZ, R18 ;  /* 0x000000ffff067224 */ /* 0x000fe400078e0012 */
[----:B------:R-:W-:Y:S01]  /*01a0*/  IMAD.MOV.U32 R7, RZ, RZ, R19 ;  /* 0x000000ffff077224 */ /* 0x000fe200078e0013 */
[----:B--2---:R-:W-:Y:S01]  /*01b0*/  MOV R4, UR4 ;  /* 0x0000000400047c02 */ /* 0x004fe20008000f00 */
[----:B0-----:R-:W-:-:S07]  /*01c0*/  IMAD.U32 R5, RZ, RZ, UR5 ;  /* 0x00000005ff057e24 */ /* 0x001fce000f8e00ff */
[----:B------:R-:W-:-:S07]  /*01d0*/  LEPC R20, `(.L_x_1) ;  /* 0x000000001014794e */ /* 0x000fce0000000000 */
[----:B-1----:R-:W-:Y:S05]  /*01e0*/  CALL.ABS.NOINC R8 ;  /* 0x0000000008007343 */ /* 0x002fea0003c00000 */
.L_x_1:
        /* <DEDUP_REMOVED lines=9> */
.L_x_2:
        /* <DEDUP_REMOVED lines=9> */
.L_x_3:
[----:B------:R-:W0:Y:S02]  /*0310*/  LDCU UR4, c[0x0][0x390] ;  /* 0x00007200ff0477ac */ /* 0x000e240008000800 */
[----:B0-----:R-:W-:-:S13]  /*0320*/  ISETP.GE.AND P0, PT, R22, UR4, PT ;  /* 0x0000000416007c0c */ /* 0x001fda000bf06270 */
[----:B------:R-:W-:Y:S05]  /*0330*/  @P0 EXIT ;  /* 0x000000000000094d */ /* 0x000fea0003800000 */
[----:B------:R-:W0:Y:S08]  /*0340*/  LDC.64 R16, c[0x0][0x358] ;  /* 0x0000d600ff107b82 */ /* 0x000e300000000a00 */
[----:B------:R-:W1:Y:S01]  /*0350*/  LDC.64 R18, c[0x0][0x380] ;  /* 0x0000e000ff127b82 */ /* 0x000e620000000a00 */
[----:B0-----:R-:W-:Y:S02]  /*0360*/  R2UR UR4, R16 ;  /* 0x00000000100472ca */ /* 0x001fe400000e0000 */
[----:B------:R-:W-:Y:S01]  /*0370*/  R2UR UR5, R17 ;  /* 0x00000000110572ca */ /* 0x000fe200000e0000 */
[----:B-1----:R-:W-:-:S12]  /*0380*/  IMAD.WIDE R18, R22, 0x8, R18 ;  /* 0x0000000816127825 */ /* 0x002fd800078e0212 */
[----:B------:R-:W2:Y:S01]  /*0390*/  LDG.E.64 R18, desc[UR4][R18.64] ;  /* 0x0000000412127981 */ /* 0x000ea2000c1e1b00 */
[----:B------:R-:W0:Y:S01]  /*03a0*/  LDC.64 R2, c[0x4][R2] ;  /* 0x0100000002027b82 */ /* 0x000e220000000a00 */
[----:B------:R-:W1:Y:S01]  /*03b0*/  LDCU.64 UR4, c[0x4][0x8] ;  /* 0x01000100ff0477ac */ /* 0x000e620008000a00 */
[----:B------:R-:W-:Y:S02]  /*03c0*/  IMAD.MOV.U32 R6, RZ, RZ, R23 ;  /* 0x000000ffff067224 */ /* 0x000fe400078e0017 */
[----:B------:R-:W-:Y:S01]  /*03d0*/  IMAD.MOV.U32 R7, RZ, RZ, R24 ;  /* 0x000000ffff077224 */ /* 0x000fe200078e0018 */
[----:B-1----:R-:W-:Y:S01]  /*03e0*/  MOV R4, UR4 ;  /* 0x0000000400047c02 */ /* 0x002fe20008000f00 */
[----:B------:R-:W-:Y:S01]  /*03f0*/  IMAD.U32 R5, RZ, RZ, UR5 ;  /* 0x00000005ff057e24 */ /* 0x000fe2000f8e00ff */
[----:B0-2---:R1:W-:Y:S06]  /*0400*/  STL.64 [R1], R18 ;  /* 0x0000001201007387 */ /* 0x0053ec0000100a00 */
[----:B------:R-:W-:-:S07]  /*0410*/  LEPC R20, `(.L_x_4) ;  /* 0x000000001014794e */ /* 0x000fce0000000000 */
[----:B-1----:R-:W-:Y:S05]  /*0420*/  CALL.ABS.NOINC R2 ;  /* 0x0000000002007343 */ /* 0x002fea0003c00000 */
.L_x_4:
[----:B------:R-:W-:Y:S01]  /*0430*/  ISETP.GE.U32.AND P0, PT, R18, 0x2, PT ;  /* 0x000000021200780c */ /* 0x000fe20003f06070 */
[----:B------:R-:W-:Y:S01]  /*0440*/  BSSY.RECONVERGENT B6, `(.L_x_5) ;  /* 0x000003e000067945 */ /* 0x000fe20003800200 */
[----:B------:R-:W-:Y:S02]  /*0450*/  HFMA2 R0, -RZ, RZ, 0, 0 ;  /* 0x00000000ff007431 */ /* 0x000fe400000001ff */
[----:B------:R-:W-:-:S13]  /*0460*/  ISETP.GE.AND.EX P0, PT, R19, RZ, PT, P0 ;  /* 0x000000ff1300720c */ /* 0x000fda0003f06300 */
[----:B------:R-:W-:Y:S05]  /*0470*/  @!P0 BRA `(.L_x_6) ;  /* 0x0000000000e88947 */ /* 0x000fea0003800000 */
[----:B------:R-:W-:-:S04]  /*0480*/  ISETP.GE.U32.AND P0, PT, R18, 0x4, PT ;  /* 0x000000041200780c */ /* 0x000fc80003f06070 */
[----:B------:R-:W-:-:S13]  /*0490*/  ISETP.GE.U32.AND.EX P0, PT, R19, RZ, PT, P0 ;  /* 0x000000ff1300720c */ /* 0x000fda0003f06100 */
[----:B------:R-:W-:Y:S05]  /*04a0*/  @!P0 BRA `(.L_x_7) ;  /* 0x0000000000b08947 */ /* 0x000fea0003800000 */
[----:B------:R-:W-:Y:S02]  /*04b0*/  IMAD.MOV.U32 R4, RZ, RZ, 0x2 ;  /* 0x00000002ff047424 */ /* 0x000fe400078e00ff */
[----:B------:R-:W-:-:S07]  /*04c0*/  IMAD.MOV.U32 R5, RZ, RZ, RZ ;  /* 0x000000ffff057224 */ /* 0x000fce00078e00ff */
.L_x_11:
[----:B------:R-:W-:Y:S01]  /*04d0*/  LOP3.LUT R2, R19, R5, RZ, 0xfc, !PT ;  /* 0x0000000513027212 */ /* 0x000fe200078efcff */
[----:B------:R-:W-:Y:S03]  /*04e0*/  BSSY.RECONVERGENT B0, `(.L_x_8) ;  /* 0x000001b000007945 */ /* 0x000fe60003800200 */
[----:B------:R-:W-:-:S13]  /*04f0*/  ISETP.NE.U32.AND P0, PT, R2, RZ, PT ;  /* 0x000000ff0200720c */ /* 0x000fda0003f05070 */
[----:B------:R-:W-:Y:S05]  /*0500*/  @P0 BRA `(.L_x_9) ;  /* 0x0000000000500947 */ /* 0x000fea0003800000 */
[----:B------:R-:W0:Y:S01]  /*0510*/  I2F.U32.RP R6, R4 ;  /* 0x0000000400067306 */ /* 0x000e220000209000 */
[----:B------:R-:W-:-:S07]  /*0520*/  ISETP.NE.U32.AND P1, PT, R4, RZ, PT ;  /* 0x000000ff0400720c */ /* 0x000fce0003f25070 */
[----:B0-----:R-:W0:Y:S02]  /*0530*/  MUFU.RCP R6, R6 ;  /* 0x0000000600067308 */ /* 0x001e240000001000 */
[----:B0-----:R-:W-:-:S06]  /*0540*/  VIADD R2, R6, 0xffffffe ;  /* 0x0ffffffe06027836 */ /* 0x001fcc0000000000 */
[----:B------:R0:W1:Y:S02]  /*0550*/  F2I.FTZ.U32.TRUNC.NTZ R3, R2 ;  /* 0x0000000200037305 */ /* 0x000064000021f000 */
[----:B0-----:R-:W-:Y:S01]  /*0560*/  IMAD.MOV.U32 R2, RZ, RZ, RZ ;  /* 0x000000ffff027224 */ /* 0x001fe200078e00ff */
[----:B-1----:R-:W-:-:S05]  /*0570*/  IADD3 R7, PT, PT, RZ, -R3, RZ ;  /* 0x80000003ff077210 */ /* 0x002fca0007ffe0ff */
[----:B------:R-:W-:-:S04]  /*0580*/  IMAD R7, R7, R4, RZ ;  /* 0x0000000407077224 */ /* 0x000fc800078e02ff */
[----:B------:R-:W-:-:S06]  /*0590*/  IMAD.HI.U32 R3, R3, R7, R2 ;  /* 0x0000000703037227 */ /* 0x000fcc00078e0002 */
[----:B------:R-:W-:-:S04]  /*05a0*/  IMAD.HI.U32 R3, R3, R18, RZ ;  /* 0x0000001203037227 */ /* 0x000fc800078e00ff */
[----:B------:R-:W-:-:S04]  /*05b0*/  IMAD.MOV R3, RZ, RZ, -R3 ;  /* 0x000000ffff037224 */ /* 0x000fc800078e0a03 */
[----:B------:R-:W-:-:S05]  /*05c0*/  IMAD R3, R4, R3, R18 ;  /* 0x0000000304037224 */ /* 0x000fca00078e0212 */
[----:B------:R-:W-:-:S13]  /*05d0*/  ISETP.GE.U32.AND P0, PT, R3, R4, PT ;  /* 0x000000040300720c */ /* 0x000fda0003f06070 */
[----:B------:R-:W-:-:S05]  /*05e0*/  @P0 IMAD.IADD R3, R3, 0x1, -R4 ;  /* 0x0000000103030824 */ /* 0x000fca00078e0a04 */
[----:B------:R-:W-:-:S13]  /*05f0*/  ISETP.GE.U32.AND P0, PT, R3, R4, PT ;  /* 0x000000040300720c */ /* 0x000fda0003f06070 */
[-C--:B------:R-:W-:Y:S02]  /*0600*/  @P0 IADD3 R3, PT, PT, R3, -R4.reuse, RZ ;  /* 0x8000000403030210 */ /* 0x080fe40007ffe0ff */
[----:B------:R-:W-:-:S04]  /*0610*/  @!P1 LOP3.LUT R3, RZ, R4, RZ, 0x33, !PT ;  /* 0x00000004ff039212 */ /* 0x000fc800078e33ff */
[----:B------:R-:W-:-:S04]  /*0620*/  ISETP.NE.U32.AND P0, PT, R3, RZ, PT ;  /* 0x000000ff0300720c */ /* 0x000fc80003f05070 */
[----:B------:R-:W-:Y:S01]  /*0630*/  ISETP.NE.AND.EX P0, PT, RZ, RZ, PT, P0 ;  /* 0x000000ffff00720c */ /* 0x000fe20003f05300 */
[----:B------:R-:W-:-:S12]  /*0640*/  BRA `(.L_x_10) ;  /* 0x0000000000107947 */ /* 0x000fd80003800000 */
.L_x_9:
[----:B------:R-:W-:-:S07]  /*0650*/  MOV R6, 0x670 ;  /* 0x0000067000067802 */ /* 0x000fce0000000f00 */
[----:B------:R-:W-:Y:S05]  /*0660*/  CALL.REL.NOINC `($__internal_0_$__cuda_sm20_rem_u64) ;  /* 0x0000000000a07944 */ /* 0x000fea0003c00000 */
[----:B------:R-:W-:-:S04]  /*0670*/  ISETP.NE.U32.AND P0, PT, R2, RZ, PT ;  /* 0x000000ff0200720c */ /* 0x000fc80003f05070 */
[----:B------:R-:W-:-:S13]  /*0680*/  ISETP.NE.AND.EX P0, PT, R3, RZ, PT, P0 ;  /* 0x000000ff0300720c */ /* 0x000fda0003f05300 */
.L_x_10:
[----:B------:R-:W-:Y:S05]  /*0690*/  BSYNC.RECONVERGENT B0 ;  /* 0x0000000000007941 */ /* 0x000fea0003800200 */
.L_x_8:
[----:B------:R-:W-:Y:S05]  /*06a0*/  @!P0 BRA `(.L_x_6) ;  /* 0x00000000005c8947 */ /* 0x000fea0003800000 */
[C---:B------:R-:W-:Y:S01]  /*06b0*/  IADD3 R7, P0, PT, R4.reuse, 0x1, RZ ;  /* 0x0000000104077810 */ /* 0x040fe20007f1e0ff */
[-C--:B------:R-:W-:Y:S02]  /*06c0*/  IMAD R6, R5, R4.reuse, RZ ;  /* 0x0000000405067224 */ /* 0x080fe400078e02ff */
[----:B------:R-:W-:-:S04]  /*06d0*/  IMAD.WIDE.U32 R2, R4, R4, R4 ;  /* 0x0000000404027225 */ /* 0x000fc800078e0004 */
[----:B------:R-:W-:Y:S02]  /*06e0*/  IMAD R6, R4, R5, R6 ;  /* 0x0000000504067224 */ /* 0x000fe400078e0206 */
[----:B------:R-:W-:Y:S01]  /*06f0*/  IMAD.X R9, RZ, RZ, R5, P0 ;  /* 0x000000ffff097224 */ /* 0x000fe200000e0605 */
[----:B------:R-:W-:Y:S01]  /*0700*/  IADD3 R5, P0, PT, R7, R2, RZ ;  /* 0x0000000207057210 */ /* 0x000fe20007f1e0ff */
[----:B------:R-:W-:-:S03]  /*0710*/  IMAD.MOV.U32 R4, RZ, RZ, R7 ;  /* 0x000000ffff047224 */ /* 0x000fc600078e0007 */
[----:B------:R-:W-:Y:S02]  /*0720*/  IADD3.X R3, PT, PT, R9, R3, R6, P0, !PT ;  /* 0x0000000309037210 */ /* 0x000fe400007fe406 */
[----:B------:R-:W-:Y:S01]  /*0730*/  ISETP.GT.U32.AND P0, PT, R5, R18, PT ;  /* 0x000000120500720c */ /* 0x000fe20003f04070 */
[----:B------:R-:W-:-:S03]  /*0740*/  IMAD.MOV.U32 R5, RZ, RZ, R9 ;  /* 0x000000ffff057224 */ /* 0x000fc600078e0009 */
[----:B------:R-:W-:-:S13]  /*0750*/  ISETP.GT.AND.EX P0, PT, R3, R19, PT, P0 ;  /* 0x000000130300720c */ /* 0x000fda0003f04300 */
[----:B------:R-:W-:Y:S05]  /*0760*/  @!P0 BRA `(.L_x_11) ;  /* 0xfffffffc00588947 */ /* 0x000fea000383ffff */
.L_x_7:
[----:B------:R-:W-:Y:S01]  /*0770*/  MOV R0, 0x0 ;  /* 0x0000000000007802 */ /* 0x000fe20000000f00 */
[----:B------:R0:W-:Y:S01]  /*0780*/  STL.64 [R1], R18 ;  /* 0x0000001201007387 */ /* 0x0001e20000100a00 */
[----:B------:R-:W1:Y:S01]  /*0790*/  LDCU.64 UR4, c[0x4][0x10] ;  /* 0x01000200ff0477ac */ /* 0x000e620008000a00 */
[----:B------:R-:W-:Y:S01]  /*07a0*/  IMAD.MOV.U32 R6, RZ, RZ, R23 ;  /* 0x000000ffff067224 */ /* 0x000fe200078e0017 */
[----:B------:R0:W2:Y:S01]  /*07b0*/  LDC.64 R2, c[0x4][R0] ;  /* 0x0100000000027b82 */ /* 0x0000a20000000a00 */
[----:B------:R-:W-:Y:S01]  /*07c0*/  IMAD.MOV.U32 R7, RZ, RZ, R24 ;  /* 0x000000ffff077224 */ /* 0x000fe200078e0018 */
[----:B-1----:R-:W-:Y:S01]  /*07d0*/  MOV R4, UR4 ;  /* 0x0000000400047c02 */ /* 0x002fe20008000f00 */
[----:B0-----:R-:W-:-:S07]  /*07e0*/  IMAD.U32 R5, RZ, RZ, UR5 ;  /* 0x00000005ff057e24 */ /* 0x001fce000f8e00ff */
[----:B------:R-:W-:-:S07]  /*07f0*/  LEPC R20, `(.L_x_12) ;  /* 0x000000001014794e */ /* 0x000fce0000000000 */
[----:B--2---:R-:W-:Y:S05]  /*0800*/  CALL.ABS.NOINC R2 ;  /* 0x0000000002007343 */ /* 0x004fea0003c00000 */
.L_x_12:
[----:B------:R-:W-:-:S07]  /*0810*/  MOV R0, 0xffffffff ;  /* 0xffffffff00007802 */ /* 0x000fce0000000f00 */
.L_x_6:
[----:B------:R-:W-:Y:S05]  /*0820*/  BSYNC.RECONVERGENT B6 ;  /* 0x0000000000067941 */ /* 0x000fea0003800200 */
.L_x_5:
[----:B------:R-:W0:Y:S01]  /*0830*/  LDCU.64 UR4, c[0x0][0x388] ;  /* 0x00007100ff0477ac */ /* 0x000e220008000a00 */
[----:B------:R-:W-:Y:S02]  /*0840*/  R2UR UR6, R16 ;  /* 0x00000000100672ca */ /* 0x000fe400000e0000 */
[----:B------:R-:W-:Y:S02]  /*0850*/  R2UR UR7, R17 ;  /* 0x00000000110772ca */ /* 0x000fe400000e0000 */
[----:B0-----:R-:W-:-:S04]  /*0860*/  IADD3 R2, P0, PT, R22, UR4, RZ ;  /* 0x0000000416027c10 */ /* 0x001fc8000ff1e0ff */
[----:B------:R-:W-:-:S07]  /*0870*/  LEA.HI.X.SX32 R3, R22, UR5, 0x1, P0 ;  /* 0x0000000516037c11 */ /* 0x000fce00080f0eff */
[----:B------:R-:W2:Y:S01]  /*0880*/  LDG.E.S8 R5, desc[UR6][R2.64] ;  /* 0x0000000602057981 */ /* 0x000ea2000c1e1300 */
[----:B------:R-:W-:Y:S02]  /*0890*/  R2UR UR4, R16 ;  /* 0x00000000100472ca */ /* 0x000fe400000e0000 */
[----:B------:R-:W-:Y:S02]  /*08a0*/  R2UR UR5, R17 ;  /* 0x00000000110572ca */ /* 0x000fe400000e0000 */
[----:B--2---:R-:W-:-:S04]  /*08b0*/  ISETP.NE.AND P0, PT, R0, R5, PT ;  /* 0x000000050000720c */ /* 0x004fc80003f05270 */
[----:B------:R-:W-:-:S07]  /*08c0*/  SEL R5, RZ, 0x1, !P0 ;  /* 0x00000001ff057807 */ /* 0x000fce0004000000 */
[----:B------:R-:W-:Y:S01]  /*08d0*/  STG.E.U8 desc[UR4][R2.64], R5 ;  /* 0x0000000502007986 */ /* 0x000fe2000c101104 */
[----:B------:R-:W-:Y:S05]  /*08e0*/  EXIT ;  /* 0x000000000000794d */ /* 0x000fea0003800000 */
        .weak           $__internal_0_$__cuda_sm20_rem_u64
        .type           $__internal_0_$__cuda_sm20_rem_u64,@function
        .size           $__internal_0_$__cuda_sm20_rem_u64,(.L_x_14 - $__internal_0_$__cuda_sm20_rem_u64)
$__internal_0_$__cuda_sm20_rem_u64:
[----:B------:R-:W-:Y:S02]  /*08f0*/  IMAD.MOV.U32 R10, RZ, RZ, R4 ;  /* 0x000000ffff0a7224 */ /* 0x000fe400078e0004 */
[----:B------:R-:W-:-:S04]  /*0900*/  IMAD.MOV.U32 R11, RZ, RZ, R5 ;  /* 0x000000ffff0b7224 */ /* 0x000fc800078e0005 */
[----:B------:R-:W0:Y:S08]  /*0910*/  I2F.U64.RP R7, R10 ;  /* 0x0000000a00077312 */ /* 0x000e300000309000 */
[----:B0-----:R-:W0:Y:S02]  /*0920*/  MUFU.RCP R7, R7 ;  /* 0x0000000700077308 */ /* 0x001e240000001000 */
[----:B0-----:R-:W-:-:S06]  /*0930*/  VIADD R2, R7, 0x1ffffffe ;  /* 0x1ffffffe07027836 */ /* 0x001fcc0000000000 */
[----:B------:R-:W0:Y:S02]  /*0940*/  F2I.U64.TRUNC R2, R2 ;  /* 0x0000000200027311 */ /* 0x000e24000020d800 */
[----:B0-----:R-:W-:-:S04]  /*0950*/  IMAD.WIDE.U32 R8, R2, R4, RZ ;  /* 0x0000000402087225 */ /* 0x001fc800078e00ff */
[----:B------:R-:W-:Y:S01]  /*0960*/  IMAD R9, R2, R5, R9 ;  /* 0x0000000502097224 */ /* 0x000fe200078e0209 */
[----:B------:R-:W-:-:S03]  /*0970*/  IADD3 R13, P0, PT, RZ, -R8, RZ ;  /* 0x80000008ff0d7210 */ /* 0x000fc60007f1e0ff */
[----:B------:R-:W-:Y:S02]  /*0980*/  IMAD R9, R3, R4, R9 ;  /* 0x0000000403097224 */ /* 0x000fe400078e0209 */
[----:B------:R-:W-:-:S03]  /*0990*/  IMAD.HI.U32 R8, R2, R13, RZ ;  /* 0x0000000d02087227 */ /* 0x000fc600078e00ff */
[----:B------:R-:W-:Y:S01]  /*09a0*/  IADD3.X R15, PT, PT, RZ, ~R9, RZ, P0, !PT ;  /* 0x80000009ff0f7210 */ /* 0x000fe200007fe4ff */
[----:B------:R-:W-:-:S04]  /*09b0*/  IMAD.MOV.U32 R9, RZ, RZ, R2 ;  /* 0x000000ffff097224 */ /* 0x000fc800078e0002 */
[----:B------:R-:W-:-:S04]  /*09c0*/  IMAD.WIDE.U32 R8, P0, R2, R15, R8 ;  /* 0x0000000f02087225 */ /* 0x000fc80007800008 */
[C---:B------:R-:W-:Y:S02]  /*09d0*/  IMAD R11, R3.reuse, R15, RZ ;  /* 0x0000000f030b7224 */ /* 0x040fe400078e02ff */
[----:B------:R-:W-:-:S04]  /*09e0*/  IMAD.HI.U32 R8, P1, R3, R13, R8 ;  /* 0x0000000d03087227 */ /* 0x000fc80007820008 */
[----:B------:R-:W-:Y:S01]  /*09f0*/  IMAD.HI.U32 R7, R3, R15, RZ ;  /* 0x0000000f03077227 */ /* 0x000fe200078e00ff */
[----:B------:R-:W-:-:S03]  /*0a00*/  IADD3 R9, P2, PT, R11, R8, RZ ;  /* 0x000000080b097210 */ /* 0x000fc60007f5e0ff */
[----:B------:R-:W-:Y:S02]  /*0a10*/  IMAD.X R7, R7, 0x1, R3, P0 ;  /* 0x0000000107077824 */ /* 0x000fe400000e0603 */
[----:B------:R-:W-:-:S03]  /*0a20*/  IMAD.WIDE.U32 R2, R9, R4, RZ ;  /* 0x0000000409027225 */ /* 0x000fc600078e00ff */
[----:B------:R-:W-:Y:S01]  /*0a30*/  IADD3.X R7, PT, PT, RZ, RZ, R7, P2, P1 ;  /* 0x000000ffff077210 */ /* 0x000fe200017e2407 */
[----:B------:R-:W-:Y:S01]  /*0a40*/  IMAD R3, R9, R5, R3 ;  /* 0x0000000509037224 */ /* 0x000fe200078e0203 */
[----:B------:R-:W-:-:S03]  /*0a50*/  IADD3 R11, P0, PT, RZ, -R2, RZ ;  /* 0x80000002ff0b7210 */ /* 0x000fc60007f1e0ff */
[----:B------:R-:W-:Y:S02]  /*0a60*/  IMAD R3, R7, R4, R3 ;  /* 0x0000000407037224 */ /* 0x000fe400078e0203 */
[----:B------:R-:W-:-:S04]  /*0a70*/  IMAD.HI.U32 R8, R9, R11, RZ ;  /* 0x0000000b09087227 */ /* 0x000fc800078e00ff */
[----:B------:R-:W-:Y:S02]  /*0a80*/  IMAD.X R2, RZ, RZ, ~R3, P0 ;  /* 0x000000ffff027224 */ /* 0x000fe400000e0e03 */
[----:B------:R-:W-:Y:S02]  /*0a90*/  IMAD.MOV.U32 R3, RZ, RZ, RZ ;  /* 0x000000ffff037224 */ /* 0x000fe400078e00ff */
[----:B------:R-:W-:-:S04]  /*0aa0*/  IMAD.WIDE.U32 R8, P0, R9, R2, R8 ;  /* 0x0000000209087225 */ /* 0x000fc80007800008 */
[C---:B------:R-:W-:Y:S02]  /*0ab0*/  IMAD R10, R7.reuse, R2, RZ ;  /* 0x00000002070a7224 */ /* 0x040fe400078e02ff */
[----:B------:R-:W-:-:S04]  /*0ac0*/  IMAD.HI.U32 R9, P1, R7, R11, R8 ;  /* 0x0000000b07097227 */ /* 0x000fc80007820008 */
[----:B------:R-:W-:Y:S01]  /*0ad0*/  IMAD.HI.U32 R2, R7, R2, RZ ;  /* 0x0000000207027227 */ /* 0x000fe200078e00ff */
[----:B------:R-:W-:-:S04]  /*0ae0*/  IADD3 R9, P2, PT, R10, R9, RZ ;  /* 0x000000090a097210 */ /* 0x000fc80007f5e0ff */
[----:B------:R-:W-:Y:S01]  /*0af0*/  IADD3.X R7, PT, PT, R2, R7, RZ, P0, !PT ;  /* 0x0000000702077210 */ /* 0x000fe200007fe4ff */
[----:B------:R-:W-:-:S03]  /*0b00*/  IMAD.HI.U32 R2, R9, R18, RZ ;  /* 0x0000001209027227 */ /* 0x000fc600078e00ff */
[----:B------:R-:W-:Y:S01]  /*0b10*/  IADD3.X R7, PT, PT, RZ, RZ, R7, P2, P1 ;  /* 0x000000ffff077210 */ /* 0x000fe200017e2407 */
[----:B------:R-:W-:-:S04]  /*0b20*/  IMAD.WIDE.U32 R2, R9, R19, R2 ;  /* 0x0000001309027225 */ /* 0x000fc800078e0002 */
[C---:B------:R-:W-:Y:S02]  /*0b30*/  IMAD R9, R7.reuse, R19, RZ ;  /* 0x0000001307097224 */ /* 0x040fe400078e02ff */
[----:B------:R-:W-:-:S04]  /*0b40*/  IMAD.HI.U32 R2, P0, R7, R18, R2 ;  /* 0x0000001207027227 */ /* 0x000fc80007800002 */
[----:B------:R-:W-:Y:S01]  /*0b50*/  IMAD.HI.U32 R7, R7, R19, RZ ;  /* 0x0000001307077227 */ /* 0x000fe200078e00ff */
[----:B------:R-:W-:-:S03]  /*0b60*/  IADD3 R9, P1, PT, R9, R2, RZ ;  /* 0x0000000209097210 */ /* 0x000fc60007f3e0ff */
[----:B------:R-:W-:Y:S02]  /*0b70*/  IMAD.X R7, RZ, RZ, R7, P0 ;  /* 0x000000ffff077224 */ /* 0x000fe400000e0607 */
[----:B------:R-:W-:-:S03]  /*0b80*/  IMAD.WIDE.U32 R2, R9, R4, RZ ;  /* 0x0000000409027225 */ /* 0x000fc600078e00ff */
[----:B------:R-:W-:Y:S01]  /*0b90*/  IADD3.X R7, PT, PT, RZ, R7, RZ, P1, !PT ;  /* 0x00000007ff077210 */ /* 0x000fe20000ffe4ff */
[----:B------:R-:W-:Y:S01]  /*0ba0*/  IMAD R9, R9, R5, R3 ;  /* 0x0000000509097224 */ /* 0x000fe200078e0203 */
[----:B------:R-:W-:-:S03]  /*0bb0*/  IADD3 R3, P1, PT, -R2, R18, RZ ;  /* 0x0000001202037210 */ /* 0x000fc60007f3e1ff */
[-C--:B------:R-:W-:Y:S01]  /*0bc0*/  IMAD R7, R7, R4.reuse, R9 ;  /* 0x0000000407077224 */ /* 0x080fe200078e0209 */
[----:B------:R-:W-:-:S03]  /*0bd0*/  ISETP.GE.U32.AND P0, PT, R3, R4, PT ;  /* 0x000000040300720c */ /* 0x000fc60003f06070 */
[----:B------:R-:W-:Y:S01]  /*0be0*/  IMAD.X R2, R19, 0x1, ~R7, P1 ;  /* 0x0000000113027824 */ /* 0x000fe200008e0e07 */
[----:B------:R-:W-:-:S04]  /*0bf0*/  IADD3 R7, P1, PT, -R4, R3, RZ ;  /* 0x0000000304077210 */ /* 0x000fc80007f3e1ff */
[C---:B------:R-:W-:Y:S01]  /*0c00*/  ISETP.GE.U32.AND.EX P0, PT, R2.reuse, R5, PT, P0 ;  /* 0x000000050200720c */ /* 0x040fe20003f06100 */
[----:B------:R-:W-:Y:S01]  /*0c10*/  IMAD.X R8, R2, 0x1, ~R5, P1 ;  /* 0x0000000102087824 */ /* 0x000fe200008e0e05 */
[----:B------:R-:W-:Y:S02]  /*0c20*/  ISETP.NE.U32.AND P1, PT, R4, RZ, PT ;  /* 0x000000ff0400720c */ /* 0x000fe40003f25070 */
[----:B------:R-:W-:Y:S02]  /*0c30*/  SEL R7, R7, R3, P0 ;  /* 0x0000000307077207 */ /* 0x000fe40000000000 */
[----:B------:R-:W-:Y:S02]  /*0c40*/  SEL R8, R8, R2, P0 ;  /* 0x0000000208087207 */ /* 0x000fe40000000000 */
[----:B------:R-:W-:Y:S02]  /*0c50*/  ISETP.GE.U32.AND P0, PT, R7, R4, PT ;  /* 0x000000040700720c */ /* 0x000fe40003f06070 */
[----:B------:R-:W-:-:S02]  /*0c60*/  IADD3 R2, P2, PT, -R4, R7, RZ ;  /* 0x0000000704027210 */ /* 0x000fc40007f5e1ff */
[----:B------:R-:W-:Y:S02]  /*0c70*/  ISETP.GE.U32.AND.EX P0, PT, R8, R5, PT, P0 ;  /* 0x000000050800720c */ /* 0x000fe40003f06100 */
[CC--:B------:R-:W-:Y:S02]  /*0c80*/  IADD3.X R3, PT, PT, ~R5.reuse, R8.reuse, RZ, P2, !PT ;  /* 0x0000000805037210 */ /* 0x0c0fe400017fe5ff */
[----:B------:R-:W-:Y:S01]  /*0c90*/  SEL R2, R2, R7, P0 ;  /* 0x0000000702027207 */ /* 0x000fe20000000000 */
[----:B------:R-:W-:Y:S01]  /*0ca0*/  IMAD.MOV.U32 R7, RZ, RZ, 0x0 ;  /* 0x00000000ff077424 */ /* 0x000fe200078e00ff */
[----:B------:R-:W-:Y:S02]  /*0cb0*/  ISETP.NE.AND.EX P1, PT, R5, RZ, PT, P1 ;  /* 0x000000ff0500720c */ /* 0x000fe40003f25310 */
[----:B------:R-:W-:Y:S02]  /*0cc0*/  SEL R3, R3, R8, P0 ;  /* 0x0000000803037207 */ /* 0x000fe40000000000 */
[----:B------:R-:W-:-:S02]  /*0cd0*/  SEL R2, R2, 0xffffffff, P1 ;  /* 0xffffffff02027807 */ /* 0x000fc40000800000 */
[----:B------:R-:W-:Y:S01]  /*0ce0*/  SEL R3, R3, 0xffffffff, P1 ;  /* 0xffffffff03037807 */ /* 0x000fe20000800000 */
[----:B------:R-:W-:Y:S06]  /*0cf0*/  RET.REL.NODEC R6 `(_Z9calculatePxPbi) ;  /* 0xfffffff006c07950 */ /* 0x000fec0003c3ffff */
.L_x_13:
[----:B------:R-:W-:-:S00]  /*0d00*/  BRA `(.L_x_13) ;  /* 0xfffffffc00fc7947 */ /* 0x000fc0000383ffff */
[----:B------:R-:W-:-:S00]  /*0d10*/  NOP ;  /* 0x0000000000007918 */ /* 0x000fc00000000000 */
        /* <DEDUP_REMOVED lines=14> */
.L_x_14:


//--------------------- .nv.global.init           --------------------------
	.section	.nv.global.init,"aw",@progbits
.nv.global.init:
	.type		$str$2,@object
	.size		$str$2,($str$3 - $str$2)
$str$2:
        /*0000*/ 	.byte	0x58, 0x3a, 0x20, 0x25, 0x64, 0x20, 0x0a, 0x00
	.type		$str$3,@object
	.size		$str$3,($str$5 - $str$3)
$str$3:
        /*0008*/ 	.byte	0x42, 0x4c, 0x4f, 0x43, 0x4b, 0x5f, 0x49, 0x44, 0x3a, 0x20, 0x25, 0x64, 0x0a, 0x00
	.type		$str$5,@object
	.size		$str$5,($str$4 - $str$5)
$str$5:
        /*0016*/ 	.byte	0x54, 0x68, 0x72, 0x65, 0x61, 0x44, 0x5f, 0x49, 0x44, 0x3a, 0x20, 0x25, 0x64, 0x0a, 0x00
	.type		$str$4,@object
	.size		$str$4,($str$1 - $str$4)
$str$4:
        /*0025*/ 	.byte	0x42, 0x4c, 0x4f, 0x43, 0x4b, 0x5f, 0x44, 0x49, 0x4d, 0x3a, 0x20, 0x25, 0x64, 0x20, 0x0a, 0x00
	.type		$str$1,@object
	.size		$str$1,($str - $str$1)
$str$1:
        /*0035*/ 	.byte	0x25, 0x6c, 0x6c, 0x64, 0x20, 0x49, 0x53, 0x20, 0x50, 0x52, 0x49, 0x4d, 0x45, 0x20, 0x0a, 0x00
	.type		$str,@object
	.size		$str,(.L_0 - $str)
$str:
        /*0045*/ 	.byte	0x49, 0x53, 0x20, 0x50, 0x52, 0x49, 0x4d, 0x45, 0x20, 0x46, 0x55, 0x4e, 0x43, 0x54, 0x49, 0x4f
        /*0055*/ 	.byte	0x4e, 0x20, 0x25, 0x6c, 0x6c, 0x64, 0x20, 0x0a, 0x00
.L_0:


//--------------------- .nv.shared.reserved.0     --------------------------
	.section	.nv.shared.reserved.0,"aw",@nobits
	.weak		__nv_reservedSMEM_offset_0_alias
	.size		__nv_reservedSMEM_offset_0_alias, 0, 64
	.other		__nv_reservedSMEM_offset_0_alias,@"STO_CUDA_RESERVED_SHARED STV_DEFAULT"
__nv_reservedSMEM_offset_0_alias:
	.zero		0
	.zero		64


//--------------------- .nv.constant0._Z9calculatePxPbi --------------------------
	.section	.nv.constant0._Z9calculatePxPbi,"a",@progbits
	.sectionflags	@""
	.align	4
.nv.constant0._Z9calculatePxPbi:
	.zero		916


//--------------------- SYMBOLS --------------------------

	.type		.nv.reservedSmem.offset0,@object
	.size		.nv.reservedSmem.offset0,0x4
	.type		vprintf,@function
